	.headerflags	@"EF_CUDA_TEXMODE_UNIFIED EF_CUDA_64BIT_ADDRESS EF_CUDA_ACCELERATORS EF_CUDA_SM90 EF_CUDA_VIRTUAL_SM(EF_CUDA_SM90)"
	.elftype	@"ET_EXEC"


//--------------------- .nv.info                  --------------------------
	.section	.nv.info,"",@"SHT_CUDA_INFO"
	.align	4


	//----- nvinfo : EIATTR_REGCOUNT
	.align		4
        /*0000*/ 	.byte	0x04, 0x2f
        /*0002*/ 	.short	(.L_1 - .L_0)
	.align		4
.L_0:
        /*0004*/ 	.word	index@(triton_poi_fused_mul_sigmoid_35)
        /*0008*/ 	.word	0x0000000e


	//----- nvinfo : EIATTR_MIN_STACK_SIZE
	.align		4
.L_1:
        /*000c*/ 	.byte	0x04, 0x12
        /*000e*/ 	.short	(.L_3 - .L_2)
	.align		4
.L_2:
        /*0010*/ 	.word	index@(triton_poi_fused_mul_sigmoid_35)
        /*0014*/ 	.word	0x00000000


	//----- nvinfo : EIATTR_FRAME_SIZE
	.align		4
.L_3:
        /*0018*/ 	.byte	0x04, 0x11
        /*001a*/ 	.short	(.L_5 - .L_4)
	.align		4
.L_4:
        /*001c*/ 	.word	index@(triton_poi_fused_mul_sigmoid_35)
        /*0020*/ 	.word	0x00000000


	//----- nvinfo : EIATTR_MIN_STACK_SIZE
	.align		4
.L_5:
        /*0024*/ 	.byte	0x04, 0x12
        /*0026*/ 	.short	(.L_7 - .L_6)
	.align		4
.L_6:
        /*0028*/ 	.word	index@(triton_poi_fused_mul_sigmoid_35)
        /*002c*/ 	.word	0x00000000
.L_7:


//--------------------- .nv.info.triton_poi_fused_mul_sigmoid_35 --------------------------
	.section	.nv.info.triton_poi_fused_mul_sigmoid_35,"",@"SHT_CUDA_INFO"
	.sectionflags	@""
	.align	4


	//----- nvinfo : EIATTR_CUDA_API_VERSION
	.align		4
        /*0000*/ 	.byte	0x04, 0x37
        /*0002*/ 	.short	(.L_9 - .L_8)
.L_8:
        /*0004*/ 	.word	0x0000007c


	//----- nvinfo : EIATTR_KPARAM_INFO
	.align		4
.L_9:
        /*0008*/ 	.byte	0x04, 0x17
        /*000a*/ 	.short	(.L_11 - .L_10)
.L_10:
        /*000c*/ 	.word	0x00000000
        /*0010*/ 	.short	0x0002
        /*0012*/ 	.short	0x0010
        /*0014*/ 	.byte	0x00, 0xf0, 0x11, 0x00


	//----- nvinfo : EIATTR_KPARAM_INFO
	.align		4
.L_11:
        /*0018*/ 	.byte	0x04, 0x17
        /*001a*/ 	.short	(.L_13 - .L_12)
.L_12:
        /*001c*/ 	.word	0x00000000
        /*0020*/ 	.short	0x0001
        /*0022*/ 	.short	0x0008
        /*0024*/ 	.byte	0x00, 0xf4, 0x21, 0x00


	//----- nvinfo : EIATTR_KPARAM_INFO
	.align		4
.L_13:
        /*0028*/ 	.byte	0x04, 0x17
        /*002a*/ 	.short	(.L_15 - .L_14)
.L_14:
        /*002c*/ 	.word	0x00000000
        /*0030*/ 	.short	0x0000
        /*0032*/ 	.short	0x0000
        /*0034*/ 	.byte	0x00, 0xf4, 0x21, 0x00


	//----- nvinfo : EIATTR_SPARSE_MMA_MASK
	.align		4
.L_15:
        /*0038*/ 	.byte	0x03, 0x50
        /*003a*/ 	.short	0x0000


	//----- nvinfo : EIATTR_MAXREG_COUNT
	.align		4
        /*003c*/ 	.byte	0x03, 0x1b
        /*003e*/ 	.short	0x00ff


	//----- nvinfo : EIATTR_EXIT_INSTR_OFFSETS
	.align		4
        /*0040*/ 	.byte	0x04, 0x1c
        /*0042*/ 	.short	(.L_17 - .L_16)


	//   ....[0]....
.L_16:
        /*0044*/ 	.word	0x00000290


	//   ....[1]....
        /*0048*/ 	.word	0x000002b0


	//----- nvinfo : EIATTR_REQNTID
	.align		4
.L_17:
        /*004c*/ 	.byte	0x04, 0x10
        /*004e*/ 	.short	(.L_19 - .L_18)
.L_18:
        /*0050*/ 	.word	0x00000080
        /*0054*/ 	.word	0x00000001
        /*0058*/ 	.word	0x00000001


	//----- nvinfo : EIATTR_CBANK_PARAM_SIZE
	.align		4
.L_19:
        /*005c*/ 	.byte	0x03, 0x19
        /*005e*/ 	.short	0x0014


	//----- nvinfo : EIATTR_PARAM_CBANK
	.align		4
        /*0060*/ 	.byte	0x04, 0x0a
        /*0062*/ 	.short	(.L_21 - .L_20)
	.align		4
.L_20:
        /*0064*/ 	.word	index@(.nv.constant0.triton_poi_fused_mul_sigmoid_35)
        /*0068*/ 	.short	0x0210
        /*006a*/ 	.short	0x0014


	//----- nvinfo : EIATTR_SW_WAR
	.align		4
.L_21:
        /*006c*/ 	.byte	0x04, 0x36
        /*006e*/ 	.short	(.L_23 - .L_22)
.L_22:
        /*0070*/ 	.word	0x00000008
.L_23:


//--------------------- .nv.callgraph             --------------------------
	.section	.nv.callgraph,"",@"SHT_CUDA_CALLGRAPH"
	.align	4
	.sectionentsize	8
	.align		4
        /*0000*/ 	.word	0x00000000
	.align		4
        /*0004*/ 	.word	0xffffffff
	.align		4
        /*0008*/ 	.word	0x00000000
	.align		4
        /*000c*/ 	.word	0xfffffffe
	.align		4
        /*0010*/ 	.word	0x00000000
	.align		4
        /*0014*/ 	.word	0xfffffffd
	.align		4
        /*0018*/ 	.word	0x00000000
	.align		4
        /*001c*/ 	.word	0xfffffffc


//--------------------- .text.triton_poi_fused_mul_sigmoid_35 --------------------------
	.section	.text.triton_poi_fused_mul_sigmoid_35,"ax",@progbits
	.align	128
        .global         triton_poi_fused_mul_sigmoid_35
        .type           triton_poi_fused_mul_sigmoid_35,@function
        .size           triton_poi_fused_mul_sigmoid_35,(.L_x_1 - triton_poi_fused_mul_sigmoid_35)
        .other          triton_poi_fused_mul_sigmoid_35,@"STO_CUDA_ENTRY STV_DEFAULT"
triton_poi_fused_mul_sigmoid_35:
.text.triton_poi_fused_mul_sigmoid_35:
[----:B------:R-:W0:Y:S02]  /*0000*/  LDC R1, c[0x0][0x28] ;  /* 0x00000a00ff017b82 */ /* 0x000e240000000800 */
[----:B------:R-:W1:Y:S01]  /*0010*/  S2R R0, SR_TID.X ;  /* 0x0000000000007919 */ /* 0x000e620000002100 */
[----:B------:R-:W2:Y:S01]  /*0020*/  LDC.64 R4, c[0x0][0x210] ;  /* 0x00008400ff047b82 */ /* 0x000ea20000000a00 */
[----:B------:R-:W-:Y:S01]  /*0030*/  CS2R R2, SRZ ;  /* 0x0000000000027805 */ /* 0x000fe2000001ff00 */
[----:B------:R-:W-:Y:S01]  /*0040*/  ULDC.64 UR4, c[0x0][0x208] ;  /* 0x0000820000047ab9 */ /* 0x000fe20000000a00 */
[----:B------:R-:W3:Y:S01]  /*0050*/  S2R R7, SR_CTAID.X ;  /* 0x0000000000077919 */ /* 0x000ee20000002500 */
[----:B-1----:R-:W-:-:S04]  /*0060*/  SHF.L.U32 R0, R0, 0x1, RZ ;  /* 0x0000000100007819 */ /* 0x002fc800000006ff */
[----:B------:R-:W-:-:S04]  /*0070*/  LOP3.LUT R0, R0, 0xfe, RZ, 0xc0, !PT ;  /* 0x000000fe00007812 */ /* 0x000fc800078ec0ff */
[----:B---3--:R-:W-:-:S04]  /*0080*/  LEA R7, R7, R0, 0x8 ;  /* 0x0000000007077211 */ /* 0x008fc800078e40ff */
[C---:B------:R-:W-:Y:S01]  /*0090*/  ISETP.GE.AND P0, PT, R7.reuse, 0xc0, PT ;  /* 0x000000c00700780c */ /* 0x040fe20003f06270 */
[----:B--2---:R-:W-:-:S12]  /*00a0*/  IMAD.WIDE R4, R7, 0x4, R4 ;  /* 0x0000000407047825 */ /* 0x004fd800078e0204 */
[----:B------:R1:W2:Y:S02]  /*00b0*/  @!P0 LDG.E.64 R2, desc[UR4][R4.64] ;  /* 0x0000000404028981 */ /* 0x0002a4000c1e1b00 */
[----:B-1----:R-:W1:Y:S02]  /*00c0*/  LDC.64 R4, c[0x0][0x218] ;  /* 0x00008600ff047b82 */ /* 0x002e640000000a00 */
[----:B-1----:R-:W-:-:S04]  /*00d0*/  IMAD.WIDE R4, R7, 0x4, R4 ;  /* 0x0000000407047825 */ /* 0x002fc800078e0204 */
[----:B--2---:R-:W-:-:S04]  /*00e0*/  FADD R0, RZ, -R2 ;  /* 0x80000002ff007221 */ /* 0x004fc80000000000 */
[----:B------:R-:W-:Y:S01]  /*00f0*/  FMUL R6, R0, 1.4426950216293334961 ;  /* 0x3fb8aa3b00067820 */ /* 0x000fe20000400000 */
[----:B------:R-:W-:-:S04]  /*0100*/  FADD R0, RZ, -R3 ;  /* 0x80000003ff007221 */ /* 0x000fc80000000000 */
[----:B------:R-:W-:Y:S01]  /*0110*/  FMUL R8, R0, 1.4426950216293334961 ;  /* 0x3fb8aa3b00087820 */ /* 0x000fe20000400000 */
[----:B------:R-:W-:-:S04]  /*0120*/  FSETP.GEU.AND P1, PT, R6, -126, PT ;  /* 0xc2fc00000600780b */ /* 0x000fc80003f2e000 */
[----:B------:R-:W-:-:S09]  /*0130*/  FSETP.GEU.AND P2, PT, R8, -126, PT ;  /* 0xc2fc00000800780b */ /* 0x000fd20003f4e000 */
[----:B------:R-:W-:-:S04]  /*0140*/  @!P1 FMUL R6, R6, 0.5 ;  /* 0x3f00000006069820 */ /* 0x000fc80000400000 */
[----:B------:R-:W-:Y:S01]  /*0150*/  @!P2 FMUL R8, R8, 0.5 ;  /* 0x3f0000000808a820 */ /* 0x000fe20000400000 */
[----:B------:R1:W2:Y:S08]  /*0160*/  MUFU.EX2 R0, R6 ;  /* 0x0000000600007308 */ /* 0x0002b00000000800 */
[----:B------:R-:W3:Y:S01]  /*0170*/  MUFU.EX2 R9, R8 ;  /* 0x0000000800097308 */ /* 0x000ee20000000800 */
[----:B-1----:R-:W-:Y:S01]  /*0180*/  HFMA2.MMA R6, -RZ, RZ, 1.625, 0 ;  /* 0x3e800000ff067435 */ /* 0x002fe200000001ff */
[----:B--2---:R-:W-:-:S04]  /*0190*/  @!P1 FMUL R0, R0, R0 ;  /* 0x0000000000009220 */ /* 0x004fc80000400000 */
[----:B------:R-:W-:Y:S01]  /*01a0*/  FADD R0, R0, 1 ;  /* 0x3f80000000007421 */ /* 0x000fe20000000000 */
[----:B---3--:R-:W-:-:S04]  /*01b0*/  @!P2 FMUL R9, R9, R9 ;  /* 0x000000090909a220 */ /* 0x008fc80000400000 */
[----:B------:R-:W-:Y:S01]  /*01c0*/  FSETP.GT.AND P1, PT, R0, 8.50705917302346158658e+37, PT ;  /* 0x7e8000000000780b */ /* 0x000fe20003f24000 */
[----:B------:R-:W-:-:S03]  /*01d0*/  FADD R9, R9, 1 ;  /* 0x3f80000009097421 */ /* 0x000fc60000000000 */
[----:B------:R-:W-:Y:S02]  /*01e0*/  FSEL R11, R6, 1, P1 ;  /* 0x3f800000060b7808 */ /* 0x000fe40000800000 */
[----:B------:R-:W-:-:S04]  /*01f0*/  FSETP.GT.AND P2, PT, R9, 8.50705917302346158658e+37, PT ;  /* 0x7e8000000900780b */ /* 0x000fc80003f44000 */
[----:B------:R-:W-:-:S03]  /*0200*/  FSEL R6, R6, 1, P2 ;  /* 0x3f80000006067808 */ /* 0x000fc60001000000 */
[----:B------:R-:W-:-:S06]  /*0210*/  @P1 FMUL R0, R0, 0.25 ;  /* 0x3e80000000001820 */ /* 0x000fcc0000400000 */
[----:B------:R-:W1:Y:S01]  /*0220*/  MUFU.RCP R0, R0 ;  /* 0x0000000000007308 */ /* 0x000e620000001000 */
[----:B------:R-:W-:-:S07]  /*0230*/  @P2 FMUL R9, R9, 0.25 ;  /* 0x3e80000009092820 */ /* 0x000fce0000400000 */
[----:B------:R-:W2:Y:S01]  /*0240*/  MUFU.RCP R9, R9 ;  /* 0x0000000900097308 */ /* 0x000ea20000001000 */
[----:B-1----:R-:W-:-:S04]  /*0250*/  FMUL R11, R0, R11 ;  /* 0x0000000b000b7220 */ /* 0x002fc80000400000 */
[----:B------:R-:W-:Y:S01]  /*0260*/  FMUL R2, R11, R2 ;  /* 0x000000020b027220 */ /* 0x000fe20000400000 */
[----:B--2---:R-:W-:-:S04]  /*0270*/  FMUL R6, R9, R6 ;  /* 0x0000000609067220 */ /* 0x004fc80000400000 */
[----:B------:R-:W-:Y:S01]  /*0280*/  FMUL R3, R6, R3 ;  /* 0x0000000306037220 */ /* 0x000fe20000400000 */
[----:B------:R-:W-:Y:S06]  /*0290*/  @P0 EXIT ;  /* 0x000000000000094d */ /* 0x000fec0003800000 */
[----:B------:R-:W-:Y:S01]  /*02a0*/  STG.E.64 desc[UR4][R4.64], R2 ;  /* 0x0000000204007986 */ /* 0x000fe2000c101b04 */
[----:B------:R-:W-:Y:S05]  /*02b0*/  EXIT ;  /* 0x000000000000794d */ /* 0x000fea0003800000 */
.L_x_0:
[----:B------:R-:W-:-:S00]  /*02c0*/  BRA `(.L_x_0) ;  /* 0xfffffffc00fc7947 */ /* 0x000fc0000383ffff */
[----:B------:R-:W-:-:S00]  /*02d0*/  NOP ;  /* 0x0000000000007918 */ /* 0x000fc00000000000 */
        /* <DEDUP_REMOVED lines=10> */
.L_x_1:


//--------------------- .nv.constant0.triton_poi_fused_mul_sigmoid_35 --------------------------
	.section	.nv.constant0.triton_poi_fused_mul_sigmoid_35,"a",@progbits
	.sectionflags	@""
	.align	4
.nv.constant0.triton_poi_fused_mul_sigmoid_35:
	.zero		548
